	.headerflags	@"EF_CUDA_TEXMODE_UNIFIED EF_CUDA_64BIT_ADDRESS EF_CUDA_SM86 EF_CUDA_VIRTUAL_SM(EF_CUDA_SM86)"
	.elftype	@"ET_EXEC"


//--------------------- .nv.info                  --------------------------
	.section	.nv.info,"",@"SHT_CUDA_INFO"
	.align	4


	//----- nvinfo : EIATTR_REGCOUNT
	.align		4
        /*0000*/ 	.byte	0x04, 0x2f
        /*0002*/ 	.short	(.L_1 - .L_0)
	.align		4
.L_0:
        /*0004*/ 	.word	index@(triton__0d1d2d3de)
        /*0008*/ 	.word	0x00000018


	//----- nvinfo : EIATTR_MAX_STACK_SIZE
	.align		4
.L_1:
        /*000c*/ 	.byte	0x04, 0x23
        /*000e*/ 	.short	(.L_3 - .L_2)
	.align		4
.L_2:
        /*0010*/ 	.word	index@(triton__0d1d2d3de)
        /*0014*/ 	.word	0x00000000


	//----- nvinfo : EIATTR_MIN_STACK_SIZE
	.align		4
.L_3:
        /*0018*/ 	.byte	0x04, 0x12
        /*001a*/ 	.short	(.L_5 - .L_4)
	.align		4
.L_4:
        /*001c*/ 	.word	index@(triton__0d1d2d3de)
        /*0020*/ 	.word	0x00000000


	//----- nvinfo : EIATTR_FRAME_SIZE
	.align		4
.L_5:
        /*0024*/ 	.byte	0x04, 0x11
        /*0026*/ 	.short	(.L_7 - .L_6)
	.align		4
.L_6:
        /*0028*/ 	.word	index@(triton__0d1d2d3de)
        /*002c*/ 	.word	0x00000000
.L_7:


//--------------------- .nv.info.triton__0d1d2d3de --------------------------
	.section	.nv.info.triton__0d1d2d3de,"",@"SHT_CUDA_INFO"
	.align	4


	//----- nvinfo : EIATTR_CUDA_API_VERSION
	.align		4
        /*0000*/ 	.byte	0x04, 0x37
        /*0002*/ 	.short	(.L_9 - .L_8)
.L_8:
        /*0004*/ 	.word	0x0000007b


	//----- nvinfo : EIATTR_SW2861232_WAR
	.align		4
.L_9:
        /*0008*/ 	.byte	0x01, 0x35
	.zero		2


	//----- nvinfo : EIATTR_PARAM_CBANK
	.align		4
        /*000c*/ 	.byte	0x04, 0x0a
        /*000e*/ 	.short	(.L_11 - .L_10)
	.align		4
.L_10:
        /*0010*/ 	.word	index@(.nv.constant0.triton__0d1d2d3de)
        /*0014*/ 	.short	0x0160
        /*0016*/ 	.short	0x001c


	//----- nvinfo : EIATTR_CBANK_PARAM_SIZE
	.align		4
.L_11:
        /*0018*/ 	.byte	0x03, 0x19
        /*001a*/ 	.short	0x001c


	//----- nvinfo : EIATTR_KPARAM_INFO
	.align		4
        /*001c*/ 	.byte	0x04, 0x17
        /*001e*/ 	.short	(.L_13 - .L_12)
.L_12:
        /*0020*/ 	.word	0x00000000
        /*0024*/ 	.short	0x0003
        /*0026*/ 	.short	0x0018
        /*0028*/ 	.byte	0x00, 0xf0, 0x11, 0x00


	//----- nvinfo : EIATTR_KPARAM_INFO
	.align		4
.L_13:
        /*002c*/ 	.byte	0x04, 0x17
        /*002e*/ 	.short	(.L_15 - .L_14)
.L_14:
        /*0030*/ 	.word	0x00000000
        /*0034*/ 	.short	0x0002
        /*0036*/ 	.short	0x0010
        /*0038*/ 	.byte	0x00, 0xf0, 0x21, 0x00


	//----- nvinfo : EIATTR_KPARAM_INFO
	.align		4
.L_15:
        /*003c*/ 	.byte	0x04, 0x17
        /*003e*/ 	.short	(.L_17 - .L_16)
.L_16:
        /*0040*/ 	.word	0x00000000
        /*0044*/ 	.short	0x0001
        /*0046*/ 	.short	0x0008
        /*0048*/ 	.byte	0x00, 0xf0, 0x21, 0x00


	//----- nvinfo : EIATTR_KPARAM_INFO
	.align		4
.L_17:
        /*004c*/ 	.byte	0x04, 0x17
        /*004e*/ 	.short	(.L_19 - .L_18)
.L_18:
        /*0050*/ 	.word	0x00000000
        /*0054*/ 	.short	0x0000
        /*0056*/ 	.short	0x0000
        /*0058*/ 	.byte	0x00, 0xf0, 0x21, 0x00


	//----- nvinfo : EIATTR_MAXREG_COUNT
	.align		4
.L_19:
        /*005c*/ 	.byte	0x03, 0x1b
        /*005e*/ 	.short	0x00ff


	//----- nvinfo : EIATTR_EXIT_INSTR_OFFSETS
	.align		4
        /*0060*/ 	.byte	0x04, 0x1c
        /*0062*/ 	.short	(.L_21 - .L_20)


	//   ....[0]....
.L_20:
        /*0064*/ 	.word	0x00000340


	//   ....[1]....
        /*0068*/ 	.word	0x00000360


	//----- nvinfo : EIATTR_MAX_THREADS
	.align		4
.L_21:
        /*006c*/ 	.byte	0x04, 0x05
        /*006e*/ 	.short	(.L_23 - .L_22)
.L_22:
        /*0070*/ 	.word	0x00000080
        /*0074*/ 	.word	0x00000001
        /*0078*/ 	.word	0x00000001
.L_23:


//--------------------- .nv.rel.action            --------------------------
	.section	.nv.rel.action,"",@"SHT_CUDA_RELOCINFO"
	.align	8
	.sectionentsize	8
        /*0000*/ 	.byte	0x73, 0x00, 0x00, 0x00, 0x00, 0x00, 0x00, 0x00, 0x00, 0x00, 0x00, 0x11, 0x25, 0x00, 0x05, 0x36


//--------------------- .nv.constant0.triton__0d1d2d3de --------------------------
	.section	.nv.constant0.triton__0d1d2d3de,"a",@progbits
	.align	4
.nv.constant0.triton__0d1d2d3de:
	.zero		380


//--------------------- .text.triton__0d1d2d3de   --------------------------
	.section	.text.triton__0d1d2d3de,"ax",@progbits
	.sectioninfo	@"SHI_REGISTERS=24"
	.align	128
        .global         triton__0d1d2d3de
        .type           triton__0d1d2d3de,@function
        .size           triton__0d1d2d3de,(.L_x_1 - triton__0d1d2d3de)
        .other          triton__0d1d2d3de,@"STO_CUDA_ENTRY STV_DEFAULT"
triton__0d1d2d3de:
.text.triton__0d1d2d3de:
[----:B------:R-:W-:-:S02]  /*0000*/  IMAD.MOV.U32 R1, RZ, RZ, c[0x0][0x28] ;  /* 0x00000a00ff017624 */ /* 0x000fc400078e00ff */
[----:B------:R-:W0:Y:S01]  /*0010*/  S2R R0, SR_TID.X ;  /* 0x0000000000007919 */ /* 0x000e220000002100 */
[----:B------:R-:W-:Y:S01]  /*0020*/  MOV R21, 0x4 ;  /* 0x0000000400157802 */ /* 0x000fe20000000f00 */
[----:B------:R-:W-:Y:S01]  /*0030*/  IMAD.MOV.U32 R12, RZ, RZ, RZ ;  /* 0x000000ffff0c7224 */ /* 0x000fe200078e00ff */
[----:B------:R-:W-:Y:S01]  /*0040*/  ULDC.64 UR4, c[0x0][0x118] ;  /* 0x0000460000047ab9 */ /* 0x000fe20000000a00 */
[----:B------:R-:W1:Y:S01]  /*0050*/  S2R R3, SR_CTAID.X ;  /* 0x0000000000037919 */ /* 0x000e620000002500 */
[----:B------:R-:W-:Y:S01]  /*0060*/  IMAD.MOV.U32 R19, RZ, RZ, RZ ;  /* 0x000000ffff137224 */ /* 0x000fe200078e00ff */
[----:B0-----:R-:W-:-:S05]  /*0070*/  LOP3.LUT R0, R0, 0x7f, RZ, 0xc0, !PT ;  /* 0x0000007f00007812 */ /* 0x001fca00078ec0ff */
[----:B-1----:R-:W-:-:S04]  /*0080*/  IMAD R0, R3, 0x80, R0 ;  /* 0x0000008003007824 */ /* 0x002fc800078e0200 */
[C---:B------:R-:W-:Y:S01]  /*0090*/  IMAD.HI R2, R0.reuse, 0x2aaaaaab, RZ ;  /* 0x2aaaaaab00027827 */ /* 0x040fe200078e02ff */
[----:B------:R-:W-:-:S04]  /*00a0*/  ISETP.GE.AND P0, PT, R0, 0x360, PT ;  /* 0x000003600000780c */ /* 0x000fc80003f06270 */
[----:B------:R-:W-:-:S04]  /*00b0*/  SHF.R.S32.HI R3, RZ, 0x1, R2 ;  /* 0x00000001ff037819 */ /* 0x000fc80000011402 */
[----:B------:R-:W-:-:S05]  /*00c0*/  LEA.HI R11, R2, R3, RZ, 0x1 ;  /* 0x00000003020b7211 */ /* 0x000fca00078f08ff */
[----:B------:R-:W-:-:S04]  /*00d0*/  IMAD R2, R11, -0xc, R0 ;  /* 0xfffffff40b027824 */ /* 0x000fc800078e0200 */
[----:B------:R-:W-:-:S04]  /*00e0*/  IMAD.SHL.U32 R10, R2, 0x2, RZ ;  /* 0x00000002020a7824 */ /* 0x000fc800078e00ff */
[----:B------:R-:W-:Y:S01]  /*00f0*/  IMAD R2, R11, 0x30, R10 ;  /* 0x000000300b027824 */ /* 0x000fe200078e020a */
[----:B------:R-:W-:-:S03]  /*0100*/  IADD3 R13, R10, 0x1, RZ ;  /* 0x000000010a0d7810 */ /* 0x000fc60007ffe0ff */
[----:B------:R-:W-:-:S04]  /*0110*/  IMAD.WIDE R2, R2, R21, c[0x0][0x160] ;  /* 0x0000580002027625 */ /* 0x000fc800078e0215 */
[----:B------:R-:W-:Y:S01]  /*0120*/  IMAD R4, R11, 0x30, R13 ;  /* 0x000000300b047824 */ /* 0x000fe200078e020d */
[----:B------:R0:W2:Y:S03]  /*0130*/  @!P0 LDG.E R12, [R2.64] ;  /* 0x00000004020c8981 */ /* 0x0000a6000c1e1900 */
[----:B------:R-:W-:Y:S01]  /*0140*/  IMAD.WIDE R4, R4, R21, c[0x0][0x160] ;  /* 0x0000580004047625 */ /* 0x000fe200078e0215 */
[----:B------:R-:W-:-:S04]  /*0150*/  IADD3 R14, R10, 0x18, RZ ;  /* 0x000000180a0e7810 */ /* 0x000fc80007ffe0ff */
[----:B------:R1:W2:Y:S01]  /*0160*/  @!P0 LDG.E R19, [R4.64] ;  /* 0x0000000404138981 */ /* 0x0002a2000c1e1900 */
[----:B------:R-:W-:Y:S01]  /*0170*/  IMAD R6, R11, 0x30, R14 ;  /* 0x000000300b067824 */ /* 0x000fe200078e020e */
[----:B------:R-:W-:-:S03]  /*0180*/  CS2R R16, SRZ ;  /* 0x0000000000107805 */ /* 0x000fc6000001ff00 */
[----:B------:R-:W-:Y:S01]  /*0190*/  IMAD.WIDE R6, R6, R21, c[0x0][0x160] ;  /* 0x0000580006067625 */ /* 0x000fe200078e0215 */
[----:B------:R-:W-:-:S04]  /*01a0*/  IADD3 R15, R10, 0x19, RZ ;  /* 0x000000190a0f7810 */ /* 0x000fc80007ffe0ff */
[----:B------:R-:W3:Y:S01]  /*01b0*/  @!P0 LDG.E R16, [R6.64] ;  /* 0x0000000406108981 */ /* 0x000ee2000c1e1900 */
[----:B------:R-:W-:-:S04]  /*01c0*/  IMAD R8, R11, 0x30, R15 ;  /* 0x000000300b087824 */ /* 0x000fc800078e020f */
[----:B------:R-:W-:-:S05]  /*01d0*/  IMAD.WIDE R8, R8, R21, c[0x0][0x160] ;  /* 0x0000580008087625 */ /* 0x000fca00078e0215 */
[----:B------:R-:W4:Y:S01]  /*01e0*/  @!P0 LDG.E R17, [R8.64] ;  /* 0x0000000408118981 */ /* 0x000f22000c1e1900 */
[----:B0-----:R-:W-:-:S05]  /*01f0*/  IMAD.HI R2, R11, 0x2aaaaaab, RZ ;  /* 0x2aaaaaab0b027827 */ /* 0x001fca00078e02ff */
[----:B------:R-:W-:-:S04]  /*0200*/  SHF.R.S32.HI R3, RZ, 0x1, R2 ;  /* 0x00000001ff037819 */ /* 0x000fc80000011402 */
[----:B------:R-:W-:-:S05]  /*0210*/  LEA.HI R2, R2, R3, RZ, 0x1 ;  /* 0x0000000302027211 */ /* 0x000fca00078f08ff */
[----:B------:R-:W-:Y:S01]  /*0220*/  IMAD R2, R2, -0xc, R11 ;  /* 0xfffffff402027824 */ /* 0x000fe200078e020b */
[----:B-1----:R-:W-:-:S05]  /*0230*/  MOV R5, 0x8 ;  /* 0x0000000800057802 */ /* 0x002fca0000000f00 */
[----:B------:R-:W-:Y:S01]  /*0240*/  IMAD.WIDE R4, R0, R5, c[0x0][0x170] ;  /* 0x00005c0000047625 */ /* 0x000fe200078e0205 */
[C---:B--2---:R-:W-:Y:S02]  /*0250*/  FSETP.GT.AND P1, PT, R19.reuse, R12, PT ;  /* 0x0000000c1300720b */ /* 0x044fe40003f24000 */
[----:B------:R-:W-:-:S11]  /*0260*/  FSETP.NAN.AND P2, PT, R19, R19, PT ;  /* 0x000000131300720b */ /* 0x000fd60003f48000 */
[----:B------:R-:W-:Y:S02]  /*0270*/  @!P1 FSEL R19, R19, R12, P2 ;  /* 0x0000000c13139208 */ /* 0x000fe40001000000 */
[-C--:B---3--:R-:W-:Y:S02]  /*0280*/  FSETP.NAN.AND P2, PT, R16, R16.reuse, PT ;  /* 0x000000101000720b */ /* 0x088fe40003f48000 */
[----:B------:R-:W-:-:S11]  /*0290*/  FSETP.GEU.AND P3, PT, R19, R16, PT ;  /* 0x000000101300720b */ /* 0x000fd60003f6e000 */
[----:B------:R-:W-:Y:S02]  /*02a0*/  @!P2 FSEL R16, R16, R19, !P3 ;  /* 0x000000131010a208 */ /* 0x000fe40005800000 */
[----:B------:R-:W-:Y:S02]  /*02b0*/  @P3 SEL R14, R13, R10, P1 ;  /* 0x0000000a0d0e3207 */ /* 0x000fe40000800000 */
[-C--:B----4-:R-:W-:Y:S02]  /*02c0*/  FSETP.NAN.AND P1, PT, R17, R17.reuse, PT ;  /* 0x000000111100720b */ /* 0x090fe40003f28000 */
[----:B------:R-:W-:-:S04]  /*02d0*/  FSETP.GEU.AND P2, PT, R16, R17, PT ;  /* 0x000000111000720b */ /* 0x000fc80003f4e000 */
[----:B------:R-:W-:-:S05]  /*02e0*/  SEL R7, R15, R14, !P2 ;  /* 0x0000000e0f077207 */ /* 0x000fca0005000000 */
[----:B------:R-:W-:Y:S02]  /*02f0*/  IMAD R6, R2, 0x30, R7 ;  /* 0x0000003002067824 */ /* 0x000fe400078e0207 */
[----:B------:R-:W-:Y:S01]  /*0300*/  @!P1 FSEL R17, R17, R16, !P2 ;  /* 0x0000001011119208 */ /* 0x000fe20005000000 */
[----:B------:R-:W-:Y:S02]  /*0310*/  IMAD.WIDE R2, R0, R21, c[0x0][0x168] ;  /* 0x00005a0000027625 */ /* 0x000fe400078e0215 */
[----:B------:R-:W-:-:S03]  /*0320*/  SHF.R.S32.HI R7, RZ, 0x1f, R6 ;  /* 0x0000001fff077819 */ /* 0x000fc60000011406 */
[----:B------:R0:W-:Y:S01]  /*0330*/  @!P0 STG.E [R2.64], R17 ;  /* 0x0000001102008986 */ /* 0x0001e2000c101904 */
[----:B------:R-:W-:Y:S05]  /*0340*/  @P0 EXIT ;  /* 0x000000000000094d */ /* 0x000fea0003800000 */
[----:B------:R-:W-:Y:S01]  /*0350*/  STG.E.64 [R4.64], R6 ;  /* 0x0000000604007986 */ /* 0x000fe2000c101b04 */
[----:B------:R-:W-:Y:S05]  /*0360*/  EXIT ;  /* 0x000000000000794d */ /* 0x000fea0003800000 */
.L_x_0:
[----:B------:R-:W-:-:S00]  /*0370*/  BRA `(.L_x_0) ;  /* 0xfffffff000007947 */ /* 0x000fc0000383ffff */
[----:B------:R-:W-:-:S00]  /*0380*/  NOP ;  /* 0x0000000000007918 */ /* 0x000fc00000000000 */
[----:B------:R-:W-:-:S00]  /*0390*/  NOP ;  /* 0x0000000000007918 */ /* 0x000fc00000000000 */
[----:B------:R-:W-:-:S00]  /*03a0*/  NOP ;  /* 0x0000000000007918 */ /* 0x000fc00000000000 */
[----:B------:R-:W-:-:S00]  /*03b0*/  NOP ;  /* 0x0000000000007918 */ /* 0x000fc00000000000 */
[----:B------:R-:W-:-:S00]  /*03c0*/  NOP ;  /* 0x0000000000007918 */ /* 0x000fc00000000000 */
[----:B------:R-:W-:-:S00]  /*03d0*/  NOP ;  /* 0x0000000000007918 */ /* 0x000fc00000000000 */
[----:B------:R-:W-:-:S00]  /*03e0*/  NOP ;  /* 0x0000000000007918 */ /* 0x000fc00000000000 */
[----:B------:R-:W-:-:S00]  /*03f0*/  NOP ;  /* 0x0000000000007918 */ /* 0x000fc00000000000 */
.L_x_1:
